//
// Generated by NVIDIA NVVM Compiler
//
// Compiler Build ID: CL-36424714
// Cuda compilation tools, release 13.0, V13.0.88
// Based on NVVM 20.0.0
//

.version 9.0
.target sm_100
.address_size 64

	// .globl	_Z10matrixMultPiS_S_i

.visible .entry _Z10matrixMultPiS_S_i(
	.param .u64 .ptr .align 1 _Z10matrixMultPiS_S_i_param_0,
	.param .u64 .ptr .align 1 _Z10matrixMultPiS_S_i_param_1,
	.param .u64 .ptr .align 1 _Z10matrixMultPiS_S_i_param_2,
	.param .u32 _Z10matrixMultPiS_S_i_param_3
)
{
	.reg .pred 	%p<10>;
	.reg .b32 	%r<107>;
	.reg .b64 	%rd<67>;

	ld.param.u64 	%rd14, [_Z10matrixMultPiS_S_i_param_0];
	ld.param.u64 	%rd15, [_Z10matrixMultPiS_S_i_param_1];
	ld.param.u32 	%r31, [_Z10matrixMultPiS_S_i_param_3];
	cvta.to.global.u64 	%rd1, %rd15;
	cvta.to.global.u64 	%rd2, %rd14;
	mov.u32 	%r32, %ctaid.x;
	shl.b32 	%r33, %r32, 4;
	mov.u32 	%r34, %tid.x;
	add.s32 	%r1, %r33, %r34;
	mov.u32 	%r35, %ctaid.y;
	shl.b32 	%r36, %r35, 4;
	mov.u32 	%r37, %tid.y;
	add.s32 	%r38, %r36, %r37;
	max.s32 	%r39, %r1, %r38;
	setp.ge.s32 	%p1, %r39, %r31;
	@%p1 bra 	$L__BB0_13;
	mul.lo.s32 	%r3, %r31, %r38;
	and.b32  	%r4, %r31, 7;
	setp.lt.u32 	%p2, %r31, 8;
	mov.b32 	%r106, 0;
	mov.u32 	%r102, %r106;
	@%p2 bra 	$L__BB0_4;
	and.b32  	%r102, %r31, 2147483640;
	neg.s32 	%r95, %r102;
	mul.wide.s32 	%rd16, %r31, 4;
	add.s64 	%rd3, %rd1, %rd16;
	shl.b32 	%r7, %r31, 3;
	mul.wide.s32 	%rd17, %r31, 8;
	add.s64 	%rd4, %rd1, %rd17;
	mul.wide.s32 	%rd18, %r31, 12;
	add.s64 	%rd5, %rd1, %rd18;
	mul.wide.s32 	%rd19, %r31, 16;
	add.s64 	%rd6, %rd1, %rd19;
	mul.wide.s32 	%rd20, %r31, 20;
	add.s64 	%rd7, %rd1, %rd20;
	mul.wide.s32 	%rd21, %r31, 24;
	add.s64 	%rd8, %rd1, %rd21;
	mul.wide.s32 	%rd22, %r31, 28;
	add.s64 	%rd9, %rd1, %rd22;
	mul.wide.u32 	%rd23, %r3, 4;
	add.s64 	%rd24, %rd23, %rd2;
	add.s64 	%rd66, %rd24, 16;
	mov.b32 	%r106, 0;
	mov.u32 	%r94, %r1;
$L__BB0_3:
	.pragma "nounroll";
	mul.wide.s32 	%rd25, %r94, 4;
	add.s64 	%rd26, %rd3, %rd25;
	add.s64 	%rd27, %rd4, %rd25;
	add.s64 	%rd28, %rd5, %rd25;
	add.s64 	%rd29, %rd6, %rd25;
	add.s64 	%rd30, %rd7, %rd25;
	add.s64 	%rd31, %rd8, %rd25;
	add.s64 	%rd32, %rd9, %rd25;
	add.s64 	%rd33, %rd1, %rd25;
	ld.global.u32 	%r43, [%rd66+-16];
	ld.global.u32 	%r44, [%rd33];
	mad.lo.s32 	%r45, %r44, %r43, %r106;
	ld.global.u32 	%r46, [%rd66+-12];
	ld.global.u32 	%r47, [%rd26];
	mad.lo.s32 	%r48, %r47, %r46, %r45;
	ld.global.u32 	%r49, [%rd66+-8];
	ld.global.u32 	%r50, [%rd27];
	mad.lo.s32 	%r51, %r50, %r49, %r48;
	ld.global.u32 	%r52, [%rd66+-4];
	ld.global.u32 	%r53, [%rd28];
	mad.lo.s32 	%r54, %r53, %r52, %r51;
	ld.global.u32 	%r55, [%rd66];
	ld.global.u32 	%r56, [%rd29];
	mad.lo.s32 	%r57, %r56, %r55, %r54;
	ld.global.u32 	%r58, [%rd66+4];
	ld.global.u32 	%r59, [%rd30];
	mad.lo.s32 	%r60, %r59, %r58, %r57;
	ld.global.u32 	%r61, [%rd66+8];
	ld.global.u32 	%r62, [%rd31];
	mad.lo.s32 	%r63, %r62, %r61, %r60;
	ld.global.u32 	%r64, [%rd66+12];
	ld.global.u32 	%r65, [%rd32];
	mad.lo.s32 	%r106, %r65, %r64, %r63;
	add.s32 	%r95, %r95, 8;
	add.s32 	%r94, %r94, %r7;
	add.s64 	%rd66, %rd66, 32;
	setp.ne.s32 	%p3, %r95, 0;
	@%p3 bra 	$L__BB0_3;
$L__BB0_4:
	setp.eq.s32 	%p4, %r4, 0;
	@%p4 bra 	$L__BB0_12;
	and.b32  	%r17, %r31, 3;
	setp.lt.u32 	%p5, %r4, 4;
	@%p5 bra 	$L__BB0_7;
	add.s32 	%r67, %r102, %r3;
	mul.wide.u32 	%rd34, %r67, 4;
	add.s64 	%rd35, %rd2, %rd34;
	ld.global.u32 	%r68, [%rd35];
	mad.lo.s32 	%r69, %r102, %r31, %r1;
	mul.wide.s32 	%rd36, %r69, 4;
	add.s64 	%rd37, %rd1, %rd36;
	ld.global.u32 	%r70, [%rd37];
	mad.lo.s32 	%r71, %r70, %r68, %r106;
	cvt.u64.u32 	%rd38, %r3;
	cvt.u64.u32 	%rd39, %r102;
	add.s64 	%rd40, %rd39, %rd38;
	shl.b64 	%rd41, %rd40, 2;
	add.s64 	%rd42, %rd2, %rd41;
	ld.global.u32 	%r72, [%rd42+4];
	mul.wide.s32 	%rd43, %r31, 4;
	add.s64 	%rd44, %rd37, %rd43;
	ld.global.u32 	%r73, [%rd44];
	mad.lo.s32 	%r74, %r73, %r72, %r71;
	ld.global.u32 	%r75, [%rd42+8];
	add.s64 	%rd45, %rd44, %rd43;
	ld.global.u32 	%r76, [%rd45];
	mad.lo.s32 	%r77, %r76, %r75, %r74;
	ld.global.u32 	%r78, [%rd42+12];
	add.s64 	%rd46, %rd45, %rd43;
	ld.global.u32 	%r79, [%rd46];
	mad.lo.s32 	%r106, %r79, %r78, %r77;
	add.s32 	%r102, %r102, 4;
$L__BB0_7:
	setp.eq.s32 	%p6, %r17, 0;
	@%p6 bra 	$L__BB0_12;
	setp.eq.s32 	%p7, %r17, 1;
	@%p7 bra 	$L__BB0_10;
	add.s32 	%r81, %r102, %r3;
	mul.wide.u32 	%rd47, %r81, 4;
	add.s64 	%rd48, %rd2, %rd47;
	ld.global.u32 	%r82, [%rd48];
	mad.lo.s32 	%r83, %r102, %r31, %r1;
	mul.wide.s32 	%rd49, %r83, 4;
	add.s64 	%rd50, %rd1, %rd49;
	ld.global.u32 	%r84, [%rd50];
	mad.lo.s32 	%r85, %r84, %r82, %r106;
	cvt.u64.u32 	%rd51, %r3;
	cvt.u64.u32 	%rd52, %r102;
	add.s64 	%rd53, %rd52, %rd51;
	shl.b64 	%rd54, %rd53, 2;
	add.s64 	%rd55, %rd2, %rd54;
	ld.global.u32 	%r86, [%rd55+4];
	mul.wide.s32 	%rd56, %r31, 4;
	add.s64 	%rd57, %rd50, %rd56;
	ld.global.u32 	%r87, [%rd57];
	mad.lo.s32 	%r106, %r87, %r86, %r85;
	add.s32 	%r102, %r102, 2;
$L__BB0_10:
	and.b32  	%r88, %r31, 1;
	setp.eq.b32 	%p8, %r88, 1;
	not.pred 	%p9, %p8;
	@%p9 bra 	$L__BB0_12;
	add.s32 	%r89, %r102, %r3;
	mul.wide.u32 	%rd58, %r89, 4;
	add.s64 	%rd59, %rd2, %rd58;
	ld.global.u32 	%r90, [%rd59];
	mad.lo.s32 	%r91, %r102, %r31, %r1;
	mul.wide.s32 	%rd60, %r91, 4;
	add.s64 	%rd61, %rd1, %rd60;
	ld.global.u32 	%r92, [%rd61];
	mad.lo.s32 	%r106, %r92, %r90, %r106;
$L__BB0_12:
	ld.param.u64 	%rd65, [_Z10matrixMultPiS_S_i_param_2];
	add.s32 	%r93, %r3, %r1;
	cvta.to.global.u64 	%rd62, %rd65;
	mul.wide.s32 	%rd63, %r93, 4;
	add.s64 	%rd64, %rd62, %rd63;
	st.global.u32 	[%rd64], %r106;
$L__BB0_13:
	ret;

}


// ===== COMPILED SASS (sm_100) =====

	.target	sm_100

	.elftype	@"ET_EXEC"


//--------------------- .note.nv.tkinfo           --------------------------
	.section	.note.nv.tkinfo,"",@"SHT_NOTE"
	.sectionflags	@"SHF_NOTE_NV_TKINFO"
	.tkinfo
        /*0018*/ 	.word	0x00000002
        /*0030*/ 	.string	""
        /*0030*/ 	.string	"ptxas"
        /*0030*/ 	.string	"Cuda compilation tools, release 13.0, V13.0.88"
        /*0030*/ 	.string	"Build cuda_13.0.r13.0/compiler.36424714_0"
        /*0030*/ 	.string	"-arch sm_100 -m 64 "



//--------------------- .note.nv.cuinfo           --------------------------
	.section	.note.nv.cuinfo,"",@"SHT_NOTE"
	.sectionflags	@"SHF_NOTE_NV_CUINFO"
        /*0018*/ 	.short	0x0002
        /*001a*/ 	.short	0x0064
        /*001c*/ 	.short	0x0082
	.zero		2


//--------------------- .nv.info                  --------------------------
	.section	.nv.info,"",@"SHT_CUDA_INFO"
	.align	4


	//----- nvinfo : EIATTR_REGCOUNT
	.align		4
        /*0000*/ 	.byte	0x04, 0x2f
        /*0002*/ 	.short	(.L_1 - .L_0)
	.align		4
.L_0:
        /*0004*/ 	.word	index@(_Z10matrixMultPiS_S_i)
        /*0008*/ 	.word	0x0000001e


	//----- nvinfo : EIATTR_FRAME_SIZE
	.align		4
.L_1:
        /*000c*/ 	.byte	0x04, 0x11
        /*000e*/ 	.short	(.L_3 - .L_2)
	.align		4
.L_2:
        /*0010*/ 	.word	index@(_Z10matrixMultPiS_S_i)
        /*0014*/ 	.word	0x00000000


	//----- nvinfo : EIATTR_MIN_STACK_SIZE
	.align		4
.L_3:
        /*0018*/ 	.byte	0x04, 0x12
        /*001a*/ 	.short	(.L_5 - .L_4)
	.align		4
.L_4:
        /*001c*/ 	.word	index@(_Z10matrixMultPiS_S_i)
        /*0020*/ 	.word	0x00000000
.L_5:


//--------------------- .nv.compat                --------------------------
	.section	.nv.compat,"",@"SHT_CUDA_COMPAT_INFO"
	.align	4
        /*0000*/ 	.byte	0x02, 0x09, 0x00, 0x00, 0x02, 0x02, 0x01, 0x00, 0x02, 0x05, 0x05, 0x00, 0x03, 0x07, 0x01, 0x01
        /*0010*/ 	.byte	0x02, 0x03, 0x00, 0x00, 0x02, 0x06, 0x01, 0x00, 0x04, 0x0b, 0x08, 0x00, 0x09, 0x00, 0x00, 0x00
        /*0020*/ 	.byte	0x00, 0x00, 0x00, 0x00


//--------------------- .nv.info._Z10matrixMultPiS_S_i --------------------------
	.section	.nv.info._Z10matrixMultPiS_S_i,"",@"SHT_CUDA_INFO"
	.sectionflags	@""
	.align	4


	//----- nvinfo : EIATTR_CUDA_API_VERSION
	.align		4
        /*0000*/ 	.byte	0x04, 0x37
        /*0002*/ 	.short	(.L_7 - .L_6)
.L_6:
        /*0004*/ 	.word	0x00000082


	//----- nvinfo : EIATTR_KPARAM_INFO
	.align		4
.L_7:
        /*0008*/ 	.byte	0x04, 0x17
        /*000a*/ 	.short	(.L_9 - .L_8)
.L_8:
        /*000c*/ 	.word	0x00000000
        /*0010*/ 	.short	0x0003
        /*0012*/ 	.short	0x0018
        /*0014*/ 	.byte	0x00, 0xf0, 0x11, 0x00


	//----- nvinfo : EIATTR_KPARAM_INFO
	.align		4
.L_9:
        /*0018*/ 	.byte	0x04, 0x17
        /*001a*/ 	.short	(.L_11 - .L_10)
.L_10:
        /*001c*/ 	.word	0x00000000
        /*0020*/ 	.short	0x0002
        /*0022*/ 	.short	0x0010
        /*0024*/ 	.byte	0x00, 0xf5, 0x21, 0x00


	//----- nvinfo : EIATTR_KPARAM_INFO
	.align		4
.L_11:
        /*0028*/ 	.byte	0x04, 0x17
        /*002a*/ 	.short	(.L_13 - .L_12)
.L_12:
        /*002c*/ 	.word	0x00000000
        /*0030*/ 	.short	0x0001
        /*0032*/ 	.short	0x0008
        /*0034*/ 	.byte	0x00, 0xf5, 0x21, 0x00


	//----- nvinfo : EIATTR_KPARAM_INFO
	.align		4
.L_13:
        /*0038*/ 	.byte	0x04, 0x17
        /*003a*/ 	.short	(.L_15 - .L_14)
.L_14:
        /*003c*/ 	.word	0x00000000
        /*0040*/ 	.short	0x0000
        /*0042*/ 	.short	0x0000
        /*0044*/ 	.byte	0x00, 0xf5, 0x21, 0x00


	//----- nvinfo : EIATTR_SPARSE_MMA_MASK
	.align		4
.L_15:
        /*0048*/ 	.byte	0x03, 0x50
        /*004a*/ 	.short	0x0000


	//----- nvinfo : EIATTR_MAXREG_COUNT
	.align		4
        /*004c*/ 	.byte	0x03, 0x1b
        /*004e*/ 	.short	0x00ff


	//----- nvinfo : EIATTR_MERCURY_ISA_VERSION
	.align		4
        /*0050*/ 	.byte	0x03, 0x5f
        /*0052*/ 	.short	0x0101


	//----- nvinfo : EIATTR_VRC_CTA_INIT_COUNT
	.align		4
        /*0054*/ 	.byte	0x02, 0x4a
	.zero		1
	.zero		1


	//----- nvinfo : EIATTR_EXIT_INSTR_OFFSETS
	.align		4
        /*0058*/ 	.byte	0x04, 0x1c
        /*005a*/ 	.short	(.L_17 - .L_16)


	//   ....[0]....
.L_16:
        /*005c*/ 	.word	0x000000a0


	//   ....[1]....
        /*0060*/ 	.word	0x00000a70


	//----- nvinfo : EIATTR_CBANK_PARAM_SIZE
	.align		4
.L_17:
        /*0064*/ 	.byte	0x03, 0x19
        /*0066*/ 	.short	0x001c


	//----- nvinfo : EIATTR_PARAM_CBANK
	.align		4
        /*0068*/ 	.byte	0x04, 0x0a
        /*006a*/ 	.short	(.L_19 - .L_18)
	.align		4
.L_18:
        /*006c*/ 	.word	index@(.nv.constant0._Z10matrixMultPiS_S_i)
        /*0070*/ 	.short	0x0380
        /*0072*/ 	.short	0x001c


	//----- nvinfo : EIATTR_SW_WAR
	.align		4
.L_19:
        /*0074*/ 	.byte	0x04, 0x36
        /*0076*/ 	.short	(.L_21 - .L_20)
.L_20:
        /*0078*/ 	.word	0x00000008
.L_21:


//--------------------- .nv.callgraph             --------------------------
	.section	.nv.callgraph,"",@"SHT_CUDA_CALLGRAPH"
	.align	4
	.sectionentsize	8
	.align		4
        /*0000*/ 	.word	0x00000000
	.align		4
        /*0004*/ 	.word	0xffffffff
	.align		4
        /*0008*/ 	.word	0x00000000
	.align		4
        /*000c*/ 	.word	0xfffffffe
	.align		4
        /*0010*/ 	.word	0x00000000
	.align		4
        /*0014*/ 	.word	0xfffffffd
	.align		4
        /*0018*/ 	.word	0x00000000
	.align		4
        /*001c*/ 	.word	0xfffffffc


//--------------------- .text._Z10matrixMultPiS_S_i --------------------------
	.section	.text._Z10matrixMultPiS_S_i,"ax",@progbits
	.align	128
        .global         _Z10matrixMultPiS_S_i
        .type           _Z10matrixMultPiS_S_i,@function
        .size           _Z10matrixMultPiS_S_i,(.L_x_5 - _Z10matrixMultPiS_S_i)
        .other          _Z10matrixMultPiS_S_i,@"STO_CUDA_ENTRY STV_DEFAULT"
_Z10matrixMultPiS_S_i:
.text._Z10matrixMultPiS_S_i:
[----:B------:R-:W-:Y:S01]  /*0000*/  LDC R1, c[0x0][0x37c] ;  /* 0x0000df00ff017b82 */ /* 0x000fe20000000800 */
[----:B------:R-:W0:Y:S01]  /*0010*/  S2R R0, SR_CTAID.X ;  /* 0x0000000000007919 */ /* 0x000e220000002500 */
[----:B------:R-:W1:Y:S01]  /*0020*/  LDCU UR20, c[0x0][0x398] ;  /* 0x00007300ff1477ac */ /* 0x000e620008000800 */
[----:B------:R-:W0:Y:S01]  /*0030*/  S2R R3, SR_TID.X ;  /* 0x0000000000037919 */ /* 0x000e220000002100 */
[----:B------:R-:W2:Y:S01]  /*0040*/  S2R R13, SR_CTAID.Y ;  /* 0x00000000000d7919 */ /* 0x000ea20000002600 */
[----:B------:R-:W2:Y:S01]  /*0050*/  S2R R2, SR_TID.Y ;  /* 0x0000000000027919 */ /* 0x000ea20000002200 */
[----:B0-----:R-:W-:Y:S02]  /*0060*/  LEA R0, R0, R3, 0x4 ;  /* 0x0000000300007211 */ /* 0x001fe400078e20ff */
[----:B--2---:R-:W-:-:S04]  /*0070*/  LEA R13, R13, R2, 0x4 ;  /* 0x000000020d0d7211 */ /* 0x004fc800078e20ff */
[----:B------:R-:W-:-:S04]  /*0080*/  VIMNMX R2, PT, PT, R0, R13, !PT ;  /* 0x0000000d00027248 */ /* 0x000fc80007fe0100 */
[----:B-1----:R-:W-:-:S13]  /*0090*/  ISETP.GE.AND P0, PT, R2, UR20, PT ;  /* 0x0000001402007c0c */ /* 0x002fda000bf06270 */
[----:B------:R-:W-:Y:S05]  /*00a0*/  @P0 EXIT ;  /* 0x000000000000094d */ /* 0x000fea0003800000 */
[----:B------:R-:W-:Y:S01]  /*00b0*/  UISETP.GE.U32.AND UP0, UPT, UR20, 0x8, UPT ;  /* 0x000000081400788c */ /* 0x000fe2000bf06070 */
[----:B------:R-:W-:Y:S02]  /*00c0*/  HFMA2 R12, -RZ, RZ, 0, 0 ;  /* 0x00000000ff0c7431 */ /* 0x000fe400000001ff */
[----:B------:R-:W-:Y:S01]  /*00d0*/  IMAD R13, R13, UR20, RZ ;  /* 0x000000140d0d7c24 */ /* 0x000fe2000f8e02ff */
[----:B------:R-:W-:Y:S01]  /*00e0*/  UMOV UR4, URZ ;  /* 0x000000ff00047c82 */ /* 0x000fe20008000000 */
[----:B------:R-:W0:Y:S04]  /*00f0*/  LDCU.64 UR18, c[0x0][0x358] ;  /* 0x00006b00ff1277ac */ /* 0x000e280008000a00 */
[----:B------:R-:W-:Y:S05]  /*0100*/  BRA.U !UP0, `(.L_x_0) ;  /* 0x0000000508047547 */ /* 0x000fea000b800000 */
[----:B------:R-:W1:Y:S01]  /*0110*/  LDCU.128 UR24, c[0x0][0x380] ;  /* 0x00007000ff1877ac */ /* 0x000e620008000c00 */
[----:B------:R-:W-:Y:S02]  /*0120*/  MOV R12, RZ ;  /* 0x000000ff000c7202 */ /* 0x000fe40000000f00 */
[----:B------:R-:W-:Y:S01]  /*0130*/  MOV R14, R0 ;  /* 0x00000000000e7202 */ /* 0x000fe20000000f00 */
[----:B------:R-:W-:-:S04]  /*0140*/  ULOP3.LUT UR4, UR20, 0x7ffffff8, URZ, 0xc0, !UPT ;  /* 0x7ffffff814047892 */ /* 0x000fc8000f8ec0ff */
[----:B------:R-:W-:Y:S01]  /*0150*/  UIADD3 UR5, UPT, UPT, -UR4, URZ, URZ ;  /* 0x000000ff04057290 */ /* 0x000fe2000fffe1ff */
[----:B-1----:R-:W-:Y:S01]  /*0160*/  MOV R2, UR24 ;  /* 0x0000001800027c02 */ /* 0x002fe20008000f00 */
[----:B------:R-:W-:Y:S01]  /*0170*/  IMAD.U32 R3, RZ, RZ, UR25 ;  /* 0x00000019ff037e24 */ /* 0x000fe2000f8e00ff */
[----:B------:R-:W-:Y:S02]  /*0180*/  UIMAD.WIDE UR6, UR20, 0x8, UR26 ;  /* 0x00000008140678a5 */ /* 0x000fe4000f8e021a */
[----:B------:R-:W-:Y:S01]  /*0190*/  UIMAD.WIDE UR8, UR20, 0xc, UR26 ;  /* 0x0000000c140878a5 */ /* 0x000fe2000f8e021a */
[----:B------:R-:W-:Y:S01]  /*01a0*/  IMAD.WIDE.U32 R2, R13, 0x4, R2 ;  /* 0x000000040d027825 */ /* 0x000fe200078e0002 */
[----:B------:R-:W-:Y:S02]  /*01b0*/  UIMAD.WIDE UR10, UR20, 0x10, UR26 ;  /* 0x00000010140a78a5 */ /* 0x000fe4000f8e021a */
[----:B------:R-:W-:Y:S01]  /*01c0*/  UIMAD.WIDE UR12, UR20, 0x14, UR26 ;  /* 0x00000014140c78a5 */ /* 0x000fe2000f8e021a */
[----:B------:R-:W-:Y:S01]  /*01d0*/  IADD3 R2, P0, PT, R2, 0x10, RZ ;  /* 0x0000001002027810 */ /* 0x000fe20007f1e0ff */
[----:B------:R-:W-:-:S02]  /*01e0*/  UIMAD.WIDE UR14, UR20, 0x18, UR26 ;  /* 0x00000018140e78a5 */ /* 0x000fc4000f8e021a */
[----:B------:R-:W-:Y:S01]  /*01f0*/  UIMAD.WIDE UR16, UR20, 0x1c, UR26 ;  /* 0x0000001c141078a5 */ /* 0x000fe2000f8e021a */
[----:B------:R-:W-:-:S11]  /*0200*/  IADD3.X R3, PT, PT, RZ, R3, RZ, P0, !PT ;  /* 0x00000003ff037210 */ /* 0x000fd600007fe4ff */
.L_x_1:
[----:B------:R-:W-:Y:S01]  /*0210*/  UIMAD.WIDE UR22, UR20, 0x4, UR26 ;  /* 0x00000004141678a5 */ /* 0x000fe2000f8e021a */
[----:B------:R-:W-:Y:S01]  /*0220*/  MOV R23, 0x4 ;  /* 0x0000000400177802 */ /* 0x000fe20000000f00 */
[----:B------:R-:W-:Y:S01]  /*0230*/  HFMA2 R25, -RZ, RZ, 0, 2.384185791015625e-07 ;  /* 0x00000004ff197431 */ /* 0x000fe200000001ff */
[----:B0-----:R-:W2:Y:S03]  /*0240*/  LDG.E R21, desc[UR18][R2.64+-0x10] ;  /* 0xfffff01202157981 */ /* 0x001ea6000c1e1900 */
[----:B------:R-:W-:Y:S01]  /*0250*/  IMAD.WIDE R22, R14, R23, UR26 ;  /* 0x0000001a0e167e25 */ /* 0x000fe2000f8e0217 */
[----:B------:R-:W-:-:S03]  /*0260*/  MOV R9, UR23 ;  /* 0x0000001700097c02 */ /* 0x000fc60008000f00 */
[----:B------:R-:W-:Y:S01]  /*0270*/  HFMA2 R5, -RZ, RZ, 0, 2.384185791015625e-07 ;  /* 0x00000004ff057431 */ /* 0x000fe200000001ff */
[----:B------:R-:W-:Y:S01]  /*0280*/  MOV R11, 0x4 ;  /* 0x00000004000b7802 */ /* 0x000fe20000000f00 */
[----:B------:R-:W-:Y:S01]  /*0290*/  IMAD.U32 R8, RZ, RZ, UR22 ;  /* 0x00000016ff087e24 */ /* 0x000fe2000f8e00ff */
[----:B------:R-:W3:Y:S03]  /*02a0*/  LDG.E R19, desc[UR18][R2.64+-0xc] ;  /* 0xfffff41202137981 */ /* 0x000ee6000c1e1900 */
[C---:B------:R-:W-:Y:S01]  /*02b0*/  IMAD.WIDE R8, R14.reuse, 0x4, R8 ;  /* 0x000000040e087825 */ /* 0x040fe200078e0208 */
[----:B------:R-:W2:Y:S03]  /*02c0*/  LDG.E R22, desc[UR18][R22.64] ;  /* 0x0000001216167981 */ /* 0x000ea6000c1e1900 */
[C---:B------:R-:W-:Y:S01]  /*02d0*/  IMAD.WIDE R24, R14.reuse, R25, UR6 ;  /* 0x000000060e187e25 */ /* 0x040fe2000f8e0219 */
[----:B------:R0:W3:Y:S03]  /*02e0*/  LDG.E R20, desc[UR18][R8.64] ;  /* 0x0000001208147981 */ /* 0x0000e6000c1e1900 */
[----:B------:R-:W-:Y:S01]  /*02f0*/  IMAD.WIDE R10, R14, R11, UR8 ;  /* 0x000000080e0a7e25 */ /* 0x000fe2000f8e020b */
[----:B------:R-:W4:Y:S04]  /*0300*/  LDG.E R18, desc[UR18][R24.64] ;  /* 0x0000001218127981 */ /* 0x000f28000c1e1900 */
[----:B------:R-:W4:Y:S01]  /*0310*/  LDG.E R17, desc[UR18][R2.64+-0x8] ;  /* 0xfffff81202117981 */ /* 0x000f22000c1e1900 */
[----:B------:R-:W-:-:S02]  /*0320*/  IMAD.MOV.U32 R7, RZ, RZ, 0x4 ;  /* 0x00000004ff077424 */ /* 0x000fc400078e00ff */
[C---:B------:R-:W-:Y:S01]  /*0330*/  IMAD.WIDE R4, R14.reuse, R5, UR10 ;  /* 0x0000000a0e047e25 */ /* 0x040fe2000f8e0205 */
[----:B------:R1:W5:Y:S03]  /*0340*/  LDG.E R16, desc[UR18][R10.64] ;  /* 0x000000120a107981 */ /* 0x000366000c1e1900 */
[----:B------:R-:W-:Y:S01]  /*0350*/  HFMA2 R27, -RZ, RZ, 0, 2.384185791015625e-07 ;  /* 0x00000004ff1b7431 */ /* 0x000fe200000001ff */
[----:B0-----:R-:W-:Y:S01]  /*0360*/  MOV R9, 0x4 ;  /* 0x0000000400097802 */ /* 0x001fe20000000f00 */
[----:B------:R-:W5:Y:S01]  /*0370*/  LDG.E R15, desc[UR18][R2.64+-0x4] ;  /* 0xfffffc12020f7981 */ /* 0x000f62000c1e1900 */
[----:B------:R-:W-:-:S03]  /*0380*/  IMAD.WIDE R6, R14, R7, UR12 ;  /* 0x0000000c0e067e25 */ /* 0x000fc6000f8e0207 */
[----:B------:R0:W5:Y:S01]  /*0390*/  LDG.E R4, desc[UR18][R4.64] ;  /* 0x0000001204047981 */ /* 0x000162000c1e1900 */
[----:B------:R-:W-:-:S03]  /*03a0*/  IMAD.WIDE R8, R14, R9, UR14 ;  /* 0x0000000e0e087e25 */ /* 0x000fc6000f8e0209 */
[----:B------:R-:W5:Y:S01]  /*03b0*/  LDG.E R23, desc[UR18][R2.64] ;  /* 0x0000001202177981 */ /* 0x000f62000c1e1900 */
[----:B-1----:R-:W-:-:S03]  /*03c0*/  IMAD.WIDE R10, R14, R27, UR16 ;  /* 0x000000100e0a7e25 */ /* 0x002fc6000f8e021b */
[----:B------:R-:W5:Y:S04]  /*03d0*/  LDG.E R7, desc[UR18][R6.64] ;  /* 0x0000001206077981 */ /* 0x000f68000c1e1900 */
[----:B------:R-:W5:Y:S04]  /*03e0*/  LDG.E R24, desc[UR18][R2.64+0x4] ;  /* 0x0000041202187981 */ /* 0x000f68000c1e1900 */
[----:B------:R-:W5:Y:S04]  /*03f0*/  LDG.E R8, desc[UR18][R8.64] ;  /* 0x0000001208087981 */ /* 0x000f68000c1e1900 */
[----:B------:R-:W5:Y:S04]  /*0400*/  LDG.E R25, desc[UR18][R2.64+0x8] ;  /* 0x0000081202197981 */ /* 0x000f68000c1e1900 */
[----:B------:R-:W5:Y:S04]  /*0410*/  LDG.E R10, desc[UR18][R10.64] ;  /* 0x000000120a0a7981 */ /* 0x000f68000c1e1900 */
[----:B------:R1:W5:Y:S01]  /*0420*/  LDG.E R27, desc[UR18][R2.64+0xc] ;  /* 0x00000c12021b7981 */ /* 0x000362000c1e1900 */
[----:B------:R-:W-:-:S04]  /*0430*/  UIADD3 UR5, UPT, UPT, UR5, 0x8, URZ ;  /* 0x0000000805057890 */ /* 0x000fc8000fffe0ff */
[----:B------:R-:W-:Y:S01]  /*0440*/  UISETP.NE.AND UP0, UPT, UR5, URZ, UPT ;  /* 0x000000ff0500728c */ /* 0x000fe2000bf05270 */
[----:B0-----:R-:W-:Y:S02]  /*0450*/  MOV R5, UR20 ;  /* 0x0000001400057c02 */ /* 0x001fe40008000f00 */
[----:B-1----:R-:W-:-:S03]  /*0460*/  IADD3 R2, P0, PT, R2, 0x20, RZ ;  /* 0x0000002002027810 */ /* 0x002fc60007f1e0ff */
[----:B------:R-:W-:Y:S01]  /*0470*/  IMAD R14, R5, 0x8, R14 ;  /* 0x00000008050e7824 */ /* 0x000fe200078e020e */
[----:B------:R-:W-:Y:S01]  /*0480*/  IADD3.X R3, PT, PT, RZ, R3, RZ, P0, !PT ;  /* 0x00000003ff037210 */ /* 0x000fe200007fe4ff */
[----:B--2---:R-:W-:-:S04]  /*0490*/  IMAD R21, R21, R22, R12 ;  /* 0x0000001615157224 */ /* 0x004fc800078e020c */
[----:B---3--:R-:W-:-:S04]  /*04a0*/  IMAD R19, R19, R20, R21 ;  /* 0x0000001413137224 */ /* 0x008fc800078e0215 */
[----:B----4-:R-:W-:-:S04]  /*04b0*/  IMAD R17, R17, R18, R19 ;  /* 0x0000001211117224 */ /* 0x010fc800078e0213 */
[----:B-----5:R-:W-:-:S04]  /*04c0*/  IMAD R15, R15, R16, R17 ;  /* 0x000000100f0f7224 */ /* 0x020fc800078e0211 */
[----:B------:R-:W-:-:S04]  /*04d0*/  IMAD R4, R23, R4, R15 ;  /* 0x0000000417047224 */ /* 0x000fc800078e020f */
[----:B------:R-:W-:-:S04]  /*04e0*/  IMAD R4, R24, R7, R4 ;  /* 0x0000000718047224 */ /* 0x000fc800078e0204 */
[----:B------:R-:W-:-:S04]  /*04f0*/  IMAD R4, R25, R8, R4 ;  /* 0x0000000819047224 */ /* 0x000fc800078e0204 */
[----:B------:R-:W-:Y:S01]  /*0500*/  IMAD R12, R27, R10, R4 ;  /* 0x0000000a1b0c7224 */ /* 0x000fe200078e0204 */
[----:B------:R-:W-:Y:S06]  /*0510*/  BRA.U UP0, `(.L_x_1) ;  /* 0xfffffffd003c7547 */ /* 0x000fec000b83ffff */
.L_x_0:
[----:B------:R-:W-:-:S04]  /*0520*/  ULOP3.LUT UR6, UR20, 0x7, URZ, 0xc0, !UPT ;  /* 0x0000000714067892 */ /* 0x000fc8000f8ec0ff */
[----:B------:R-:W-:-:S09]  /*0530*/  UISETP.NE.AND UP0, UPT, UR6, URZ, UPT ;  /* 0x000000ff0600728c */ /* 0x000fd2000bf05270 */
[----:B------:R-:W-:Y:S05]  /*0540*/  BRA.U !UP0, `(.L_x_2) ;  /* 0x0000000508387547 */ /* 0x000fea000b800000 */
[----:B------:R-:W-:Y:S02]  /*0550*/  UISETP.GE.U32.AND UP0, UPT, UR6, 0x4, UPT ;  /* 0x000000040600788c */ /* 0x000fe4000bf06070 */
[----:B------:R-:W-:-:S04]  /*0560*/  ULOP3.LUT UR5, UR20, 0x3, URZ, 0xc0, !UPT ;  /* 0x0000000314057892 */ /* 0x000fc8000f8ec0ff */
[----:B------:R-:W-:-:S03]  /*0570*/  UISETP.NE.AND UP1, UPT, UR5, URZ, UPT ;  /* 0x000000ff0500728c */ /* 0x000fc6000bf25270 */
[----:B------:R-:W-:Y:S08]  /*0580*/  BRA.U !UP0, `(.L_x_3) ;  /* 0x00000001087c7547 */ /* 0x000ff0000b800000 */
[----:B------:R-:W1:Y:S01]  /*0590*/  LDC.64 R6, c[0x0][0x388] ;  /* 0x0000e200ff067b82 */ /* 0x000e620000000a00 */
[----:B------:R-:W2:Y:S01]  /*05a0*/  LDCU.64 UR6, c[0x0][0x380] ;  /* 0x00007000ff0677ac */ /* 0x000ea20008000a00 */
[----:B------:R-:W-:Y:S01]  /*05b0*/  MOV R9, UR4 ;  /* 0x0000000400097c02 */ /* 0x000fe20008000f00 */
[----:B------:R-:W-:Y:S01]  /*05c0*/  IMAD.U32 R11, RZ, RZ, UR20 ;  /* 0x00000014ff0b7e24 */ /* 0x000fe2000f8e00ff */
[C---:B------:R-:W-:Y:S02]  /*05d0*/  IADD3 R3, PT, PT, R13.reuse, UR4, RZ ;  /* 0x000000040d037c10 */ /* 0x040fe4000fffe0ff */
[----:B------:R-:W-:Y:S01]  /*05e0*/  IADD3 R10, P0, PT, R13, UR4, RZ ;  /* 0x000000040d0a7c10 */ /* 0x000fe2000ff1e0ff */
[----:B------:R-:W-:Y:S01]  /*05f0*/  IMAD R9, R9, UR20, R0 ;  /* 0x0000001409097c24 */ /* 0x000fe2000f8e0200 */
[----:B------:R-:W3:Y:S01]  /*0600*/  LDC.64 R4, c[0x0][0x380] ;  /* 0x0000e000ff047b82 */ /* 0x000ee20000000a00 */
[----:B------:R-:W-:Y:S02]  /*0610*/  MOV R15, UR20 ;  /* 0x00000014000f7c02 */ /* 0x000fe40008000f00 */
[----:B-1----:R-:W-:Y:S01]  /*0620*/  IMAD.WIDE R6, R9, 0x4, R6 ;  /* 0x0000000409067825 */ /* 0x002fe200078e0206 */
[----:B------:R-:W-:-:S05]  /*0630*/  MOV R9, UR20 ;  /* 0x0000001400097c02 */ /* 0x000fca0008000f00 */
[----:B------:R-:W-:Y:S02]  /*0640*/  IMAD.WIDE R8, R9, 0x4, R6 ;  /* 0x0000000409087825 */ /* 0x000fe400078e0206 */
[----:B0-----:R-:W4:Y:S02]  /*0650*/  LDG.E R6, desc[UR18][R6.64] ;  /* 0x0000001206067981 */ /* 0x001f24000c1e1900 */
[----:B---3--:R-:W-:Y:S01]  /*0660*/  IMAD.WIDE.U32 R4, R3, 0x4, R4 ;  /* 0x0000000403047825 */ /* 0x008fe200078e0004 */
[----:B------:R-:W-:Y:S01]  /*0670*/  IADD3.X R3, PT, PT, RZ, RZ, RZ, P0, !PT ;  /* 0x000000ffff037210 */ /* 0x000fe200007fe4ff */
[----:B------:R-:W3:Y:S01]  /*0680*/  LDG.E R17, desc[UR18][R8.64] ;  /* 0x0000001208117981 */ /* 0x000ee2000c1e1900 */
[----:B--2---:R-:W-:-:S03]  /*0690*/  LEA R2, P0, R10, UR6, 0x2 ;  /* 0x000000060a027c11 */ /* 0x004fc6000f8010ff */
[----:B------:R-:W4:Y:S01]  /*06a0*/  LDG.E R5, desc[UR18][R4.64] ;  /* 0x0000001204057981 */ /* 0x000f22000c1e1900 */
[----:B------:R-:W-:Y:S01]  /*06b0*/  LEA.HI.X R3, R10, UR7, R3, 0x2, P0 ;  /* 0x000000070a037c11 */ /* 0x000fe200080f1403 */
[----:B------:R-:W-:-:S04]  /*06c0*/  IMAD.WIDE R10, R11, 0x4, R8 ;  /* 0x000000040b0a7825 */ /* 0x000fc800078e0208 */
[----:B------:R-:W3:Y:S01]  /*06d0*/  LDG.E R16, desc[UR18][R2.64+0x4] ;  /* 0x0000041202107981 */ /* 0x000ee2000c1e1900 */
[----:B------:R-:W-:-:S03]  /*06e0*/  IMAD.WIDE R14, R15, 0x4, R10 ;  /* 0x000000040f0e7825 */ /* 0x000fc600078e020a */
[----:B------:R-:W2:Y:S04]  /*06f0*/  LDG.E R19, desc[UR18][R10.64] ;  /* 0x000000120a137981 */ /* 0x000ea8000c1e1900 */
[----:B------:R-:W2:Y:S04]  /*0700*/  LDG.E R18, desc[UR18][R2.64+0x8] ;  /* 0x0000081202127981 */ /* 0x000ea8000c1e1900 */
[----:B------:R-:W5:Y:S04]  /*0710*/  LDG.E R20, desc[UR18][R2.64+0xc] ;  /* 0x00000c1202147981 */ /* 0x000f68000c1e1900 */
[----:B------:R-:W5:Y:S01]  /*0720*/  LDG.E R14, desc[UR18][R14.64] ;  /* 0x000000120e0e7981 */ /* 0x000f62000c1e1900 */
[----:B------:R-:W-:Y:S01]  /*0730*/  UIADD3 UR4, UPT, UPT, UR4, 0x4, URZ ;  /* 0x0000000404047890 */ /* 0x000fe2000fffe0ff */
[----:B----4-:R-:W-:-:S04]  /*0740*/  IMAD R5, R5, R6, R12 ;  /* 0x0000000605057224 */ /* 0x010fc800078e020c */
[----:B---3--:R-:W-:-:S04]  /*0750*/  IMAD R5, R16, R17, R5 ;  /* 0x0000001110057224 */ /* 0x008fc800078e0205 */
[----:B--2---:R-:W-:-:S04]  /*0760*/  IMAD R5, R18, R19, R5 ;  /* 0x0000001312057224 */ /* 0x004fc800078e0205 */
[----:B-----5:R-:W-:-:S07]  /*0770*/  IMAD R12, R20, R14, R5 ;  /* 0x0000000e140c7224 */ /* 0x020fce00078e0205 */
.L_x_3:
[----:B------:R-:W-:Y:S05]  /*0780*/  BRA.U !UP1, `(.L_x_2) ;  /* 0x0000000109a87547 */ /* 0x000fea000b800000 */
[----:B------:R-:W-:Y:S01]  /*0790*/  UISETP.NE.AND UP0, UPT, UR5, 0x1, UPT ;  /* 0x000000010500788c */ /* 0x000fe2000bf05270 */
[----:B------:R-:W-:Y:S01]  /*07a0*/  IMAD.U32 R7, RZ, RZ, UR4 ;  /* 0x00000004ff077e24 */ /* 0x000fe2000f8e00ff */
[----:B------:R-:W-:Y:S02]  /*07b0*/  ULOP3.LUT UR5, UR20, 0x1, URZ, 0xc0, !UPT ;  /* 0x0000000114057892 */ /* 0x000fe4000f8ec0ff */
[----:B------:R-:W-:Y:S02]  /*07c0*/  MOV R15, UR20 ;  /* 0x00000014000f7c02 */ /* 0x000fe40008000f00 */
[----:B------:R-:W-:Y:S01]  /*07d0*/  UISETP.NE.U32.AND UP1, UPT, UR5, 0x1, UPT ;  /* 0x000000010500788c */ /* 0x000fe2000bf25070 */
[----:B------:R-:W-:-:S04]  /*07e0*/  PLOP3.LUT P1, PT, PT, PT, UP0, 0x80, 0x8 ;  /* 0x000000000008781c */ /* 0x000fc80003f2f008 */
[----:B------:R-:W1:Y:S01]  /*07f0*/  @UP0 LDCU.128 UR8, c[0x0][0x380] ;  /* 0x00007000ff0807ac */ /* 0x000e620008000c00 */
[----:B------:R-:W-:Y:S01]  /*0800*/  PLOP3.LUT P0, PT, PT, PT, UP1, 0x80, 0x8 ;  /* 0x000000000008781c */ /* 0x000fe20003f0f018 */
[----:B------:R-:W2:Y:S04]  /*0810*/  @UP0 LDCU.64 UR6, c[0x0][0x380] ;  /* 0x00007000ff0607ac */ /* 0x000ea80008000a00 */
[----:B------:R-:W3:Y:S03]  /*0820*/  @!UP1 LDCU.128 UR12, c[0x0][0x380] ;  /* 0x00007000ff0c97ac */ /* 0x000ee60008000c00 */
[C---:B------:R-:W-:Y:S02]  /*0830*/  @P1 IADD3 R3, PT, PT, R13.reuse, UR4, RZ ;  /* 0x000000040d031c10 */ /* 0x040fe4000fffe0ff */
[----:B------:R-:W-:Y:S01]  /*0840*/  @P1 IADD3 R6, P2, PT, R13, UR4, RZ ;  /* 0x000000040d061c10 */ /* 0x000fe2000ff5e0ff */
[----:B------:R-:W-:Y:S01]  /*0850*/  @UP0 UIADD3 UR4, UPT, UPT, UR4, 0x2, URZ ;  /* 0x0000000204040890 */ /* 0x000fe2000fffe0ff */
[----:B-1----:R-:W-:-:S02]  /*0860*/  MOV R10, UR8 ;  /* 0x00000008000a7c02 */ /* 0x002fc40008000f00 */
[----:B------:R-:W-:Y:S02]  /*0870*/  MOV R11, UR9 ;  /* 0x00000009000b7c02 */ /* 0x000fe40008000f00 */
[----:B------:R-:W-:Y:S02]  /*0880*/  MOV R4, UR10 ;  /* 0x0000000a00047c02 */ /* 0x000fe40008000f00 */
[----:B------:R-:W-:Y:S01]  /*0890*/  MOV R5, UR11 ;  /* 0x0000000b00057c02 */ /* 0x000fe20008000f00 */
[----:B------:R-:W-:-:S04]  /*08a0*/  @P1 IMAD.WIDE.U32 R10, R3, 0x4, R10 ;  /* 0x00000004030a1825 */ /* 0x000fc800078e000a */
[----:B------:R-:W-:Y:S01]  /*08b0*/  @P1 IMAD R3, R7, UR20, R0 ;  /* 0x0000001407031c24 */ /* 0x000fe2000f8e0200 */
[----:B------:R-:W-:Y:S01]  /*08c0*/  @P1 IADD3.X R7, PT, PT, RZ, RZ, RZ, P2, !PT ;  /* 0x000000ffff071210 */ /* 0x000fe200017fe4ff */
[----:B0-----:R-:W4:Y:S01]  /*08d0*/  @P1 LDG.E R11, desc[UR18][R10.64] ;  /* 0x000000120a0b1981 */ /* 0x001f22000c1e1900 */
[C---:B--2---:R-:W-:Y:S01]  /*08e0*/  @P1 LEA R2, P2, R6.reuse, UR6, 0x2 ;  /* 0x0000000606021c11 */ /* 0x044fe2000f8410ff */
[----:B------:R-:W-:Y:S01]  /*08f0*/  @P1 IMAD.WIDE R4, R3, 0x4, R4 ;  /* 0x0000000403041825 */ /* 0x000fe200078e0204 */
[----:B------:R-:W-:Y:S02]  /*0900*/  MOV R19, UR4 ;  /* 0x0000000400137c02 */ /* 0x000fe40008000f00 */
[----:B------:R-:W-:Y:S01]  /*0910*/  @P1 LEA.HI.X R3, R6, UR7, R7, 0x2, P2 ;  /* 0x0000000706031c11 */ /* 0x000fe200090f1407 */
[----:B---3--:R-:W-:Y:S01]  /*0920*/  IMAD.U32 R6, RZ, RZ, UR12 ;  /* 0x0000000cff067e24 */ /* 0x008fe2000f8e00ff */
[----:B------:R-:W-:Y:S01]  /*0930*/  MOV R7, UR13 ;  /* 0x0000000d00077c02 */ /* 0x000fe20008000f00 */
[----:B------:R-:W-:Y:S01]  /*0940*/  @P1 IMAD.WIDE R14, R15, 0x4, R4 ;  /* 0x000000040f0e1825 */ /* 0x000fe200078e0204 */
[----:B------:R-:W-:Y:S01]  /*0950*/  @!P0 IADD3 R17, PT, PT, R13, UR4, RZ ;  /* 0x000000040d118c10 */ /* 0x000fe2000fffe0ff */
[----:B------:R-:W4:Y:S01]  /*0960*/  @P1 LDG.E R4, desc[UR18][R4.64] ;  /* 0x0000001204041981 */ /* 0x000f22000c1e1900 */
[----:B------:R-:W-:Y:S01]  /*0970*/  MOV R8, UR14 ;  /* 0x0000000e00087c02 */ /* 0x000fe20008000f00 */
[----:B------:R-:W-:Y:S01]  /*0980*/  @!P0 IMAD R19, R19, UR20, R0 ;  /* 0x0000001413138c24 */ /* 0x000fe2000f8e0200 */
[----:B------:R-:W-:Y:S01]  /*0990*/  MOV R9, UR15 ;  /* 0x0000000f00097c02 */ /* 0x000fe20008000f00 */
[----:B------:R-:W-:Y:S01]  /*09a0*/  @!P0 IMAD.WIDE.U32 R6, R17, 0x4, R6 ;  /* 0x0000000411068825 */ /* 0x000fe200078e0006 */
[----:B------:R-:W2:Y:S03]  /*09b0*/  @P1 LDG.E R14, desc[UR18][R14.64] ;  /* 0x000000120e0e1981 */ /* 0x000ea6000c1e1900 */
[----:B------:R-:W-:Y:S01]  /*09c0*/  @!P0 IMAD.WIDE R8, R19, 0x4, R8 ;  /* 0x0000000413088825 */ /* 0x000fe200078e0208 */
[----:B------:R-:W2:Y:S04]  /*09d0*/  @P1 LDG.E R2, desc[UR18][R2.64+0x4] ;  /* 0x0000041202021981 */ /* 0x000ea8000c1e1900 */
[----:B------:R-:W3:Y:S04]  /*09e0*/  @!P0 LDG.E R7, desc[UR18][R6.64] ;  /* 0x0000001206078981 */ /* 0x000ee8000c1e1900 */
[----:B------:R-:W3:Y:S01]  /*09f0*/  @!P0 LDG.E R8, desc[UR18][R8.64] ;  /* 0x0000001208088981 */ /* 0x000ee2000c1e1900 */
[----:B----4-:R-:W-:-:S04]  /*0a00*/  @P1 IMAD R11, R11, R4, R12 ;  /* 0x000000040b0b1224 */ /* 0x010fc800078e020c */
[----:B--2---:R-:W-:-:S04]  /*0a10*/  @P1 IMAD R12, R2, R14, R11 ;  /* 0x0000000e020c1224 */ /* 0x004fc800078e020b */
[----:B---3--:R-:W-:-:S07]  /*0a20*/  @!P0 IMAD R12, R7, R8, R12 ;  /* 0x00000008070c8224 */ /* 0x008fce00078e020c */
.L_x_2:
[----:B------:R-:W1:Y:S01]  /*0a30*/  LDC.64 R2, c[0x0][0x390] ;  /* 0x0000e400ff027b82 */ /* 0x000e620000000a00 */
[----:B------:R-:W-:-:S05]  /*0a40*/  IADD3 R13, PT, PT, R0, R13, RZ ;  /* 0x0000000d000d7210 */ /* 0x000fca0007ffe0ff */
[----:B-1----:R-:W-:-:S05]  /*0a50*/  IMAD.WIDE R2, R13, 0x4, R2 ;  /* 0x000000040d027825 */ /* 0x002fca00078e0202 */
[----:B0-----:R-:W-:Y:S01]  /*0a60*/  STG.E desc[UR18][R2.64], R12 ;  /* 0x0000000c02007986 */ /* 0x001fe2000c101912 */
[----:B------:R-:W-:Y:S05]  /*0a70*/  EXIT ;  /* 0x000000000000794d */ /* 0x000fea0003800000 */
.L_x_4:
[----:B------:R-:W-:-:S00]  /*0a80*/  BRA `(.L_x_4) ;  /* 0xfffffffc00fc7947 */ /* 0x000fc0000383ffff */
[----:B------:R-:W-:-:S00]  /*0a90*/  NOP ;  /* 0x0000000000007918 */ /* 0x000fc00000000000 */
        /* <DEDUP_REMOVED lines=14> */
.L_x_5:


//--------------------- .nv.shared.reserved.0     --------------------------
	.section	.nv.shared.reserved.0,"aw",@nobits
	.weak		__nv_reservedSMEM_offset_0_alias
	.size		__nv_reservedSMEM_offset_0_alias, 0, 64
	.other		__nv_reservedSMEM_offset_0_alias,@"STO_CUDA_RESERVED_SHARED STV_DEFAULT"
__nv_reservedSMEM_offset_0_alias:
	.zero		0
	.zero		64


//--------------------- .nv.constant0._Z10matrixMultPiS_S_i --------------------------
	.section	.nv.constant0._Z10matrixMultPiS_S_i,"a",@progbits
	.sectionflags	@""
	.align	4
.nv.constant0._Z10matrixMultPiS_S_i:
	.zero		924


//--------------------- SYMBOLS --------------------------

	.type		.nv.reservedSmem.offset0,@object
	.size		.nv.reservedSmem.offset0,0x4
